//
// Generated by NVIDIA NVVM Compiler
//
// Compiler Build ID: CL-36424714
// Cuda compilation tools, release 13.0, V13.0.88
// Based on NVVM 20.0.0
//

.version 9.0
.target sm_100
.address_size 64

	// .globl	_Z11helloKernelv
.extern .func  (.param .b32 func_retval0) vprintf
(
	.param .b64 vprintf_param_0,
	.param .b64 vprintf_param_1
)
;
.global .align 1 .b8 $str[27] = {72, 101, 108, 108, 111, 32, 102, 114, 111, 109, 32, 71, 80, 85, 33, 32, 84, 104, 114, 101, 97, 100, 32, 37, 100, 10};

.visible .entry _Z11helloKernelv()
{
	.local .align 8 .b8 	__local_depot0[8];
	.reg .b64 	%SP;
	.reg .b64 	%SPL;
	.reg .b32 	%r<4>;
	.reg .b64 	%rd<5>;

	mov.u64 	%SPL, __local_depot0;
	cvta.local.u64 	%SP, %SPL;
	add.u64 	%rd1, %SP, 0;
	add.u64 	%rd2, %SPL, 0;
	mov.u32 	%r1, %tid.x;
	st.local.u32 	[%rd2], %r1;
	mov.u64 	%rd3, $str;
	cvta.global.u64 	%rd4, %rd3;
	{ // callseq 0, 0
	.param .b64 param0;
	st.param.b64 	[param0], %rd4;
	.param .b64 param1;
	st.param.b64 	[param1], %rd1;
	.param .b32 retval0;
	call.uni (retval0), 
	vprintf, 
	(
	param0, 
	param1
	);
	ld.param.b32 	%r2, [retval0];
	} // callseq 0
	ret;

}


// ===== COMPILED SASS (sm_100) =====

	.target	sm_100

	.elftype	@"ET_EXEC"


//--------------------- .note.nv.tkinfo           --------------------------
	.section	.note.nv.tkinfo,"",@"SHT_NOTE"
	.sectionflags	@"SHF_NOTE_NV_TKINFO"
	.tkinfo
        /*0018*/ 	.word	0x00000002
        /*0030*/ 	.string	""
        /*0030*/ 	.string	"ptxas"
        /*0030*/ 	.string	"Cuda compilation tools, release 13.0, V13.0.88"
        /*0030*/ 	.string	"Build cuda_13.0.r13.0/compiler.36424714_0"
        /*0030*/ 	.string	"-arch sm_100 -m 64 "



//--------------------- .note.nv.cuinfo           --------------------------
	.section	.note.nv.cuinfo,"",@"SHT_NOTE"
	.sectionflags	@"SHF_NOTE_NV_CUINFO"
        /*0018*/ 	.short	0x0002
        /*001a*/ 	.short	0x0064
        /*001c*/ 	.short	0x0082
	.zero		2


//--------------------- .nv.info                  --------------------------
	.section	.nv.info,"",@"SHT_CUDA_INFO"
	.align	4


	//----- nvinfo : EIATTR_REGCOUNT
	.align		4
        /*0000*/ 	.byte	0x04, 0x2f
        /*0002*/ 	.short	(.L_2 - .L_1)
	.align		4
.L_1:
        /*0004*/ 	.word	index@(_Z11helloKernelv)
        /*0008*/ 	.word	0x00000018


	//----- nvinfo : EIATTR_FRAME_SIZE
	.align		4
.L_2:
        /*000c*/ 	.byte	0x04, 0x11
        /*000e*/ 	.short	(.L_4 - .L_3)
	.align		4
.L_3:
        /*0010*/ 	.word	index@(_Z11helloKernelv)
        /*0014*/ 	.word	0x00000008


	//----- nvinfo : EIATTR_MIN_STACK_SIZE
	.align		4
.L_4:
        /*0018*/ 	.byte	0x04, 0x12
        /*001a*/ 	.short	(.L_6 - .L_5)
	.align		4
.L_5:
        /*001c*/ 	.word	index@(_Z11helloKernelv)
        /*0020*/ 	.word	0x00000008
.L_6:


//--------------------- .nv.compat                --------------------------
	.section	.nv.compat,"",@"SHT_CUDA_COMPAT_INFO"
	.align	4
        /*0000*/ 	.byte	0x02, 0x09, 0x00, 0x00, 0x02, 0x02, 0x01, 0x00, 0x02, 0x05, 0x05, 0x00, 0x03, 0x07, 0x01, 0x01
        /*0010*/ 	.byte	0x02, 0x03, 0x00, 0x00, 0x02, 0x06, 0x01, 0x00, 0x04, 0x0b, 0x08, 0x00, 0x09, 0x00, 0x00, 0x00
        /*0020*/ 	.byte	0x00, 0x00, 0x00, 0x00


//--------------------- .nv.info._Z11helloKernelv --------------------------
	.section	.nv.info._Z11helloKernelv,"",@"SHT_CUDA_INFO"
	.sectionflags	@""
	.align	4


	//----- nvinfo : EIATTR_CUDA_API_VERSION
	.align		4
        /*0000*/ 	.byte	0x04, 0x37
        /*0002*/ 	.short	(.L_8 - .L_7)
.L_7:
        /*0004*/ 	.word	0x00000082


	//----- nvinfo : EIATTR_SPARSE_MMA_MASK
	.align		4
.L_8:
        /*0008*/ 	.byte	0x03, 0x50
        /*000a*/ 	.short	0x0000


	//----- nvinfo : EIATTR_MAXREG_COUNT
	.align		4
        /*000c*/ 	.byte	0x03, 0x1b
        /*000e*/ 	.short	0x00ff


	//----- nvinfo : EIATTR_EXTERNS
	.align		4
        /*0010*/ 	.byte	0x04, 0x0f
        /*0012*/ 	.short	(.L_10 - .L_9)


	//   ....[0]....
	.align		4
.L_9:
        /*0014*/ 	.word	index@(vprintf)


	//----- nvinfo : EIATTR_MERCURY_ISA_VERSION
	.align		4
.L_10:
        /*0018*/ 	.byte	0x03, 0x5f
        /*001a*/ 	.short	0x0101


	//----- nvinfo : EIATTR_VRC_CTA_INIT_COUNT
	.align		4
        /*001c*/ 	.byte	0x02, 0x4a
	.zero		1
	.zero		1


	//----- nvinfo : EIATTR_SYSCALL_OFFSETS
	.align		4
        /*0020*/ 	.byte	0x04, 0x46
        /*0022*/ 	.short	(.L_12 - .L_11)


	//   ....[0]....
.L_11:
        /*0024*/ 	.word	0x000000e0


	//----- nvinfo : EIATTR_EXIT_INSTR_OFFSETS
	.align		4
.L_12:
        /*0028*/ 	.byte	0x04, 0x1c
        /*002a*/ 	.short	(.L_14 - .L_13)


	//   ....[0]....
.L_13:
        /*002c*/ 	.word	0x000000f0


	//----- nvinfo : EIATTR_SW_WAR
	.align		4
.L_14:
        /*0030*/ 	.byte	0x04, 0x36
        /*0032*/ 	.short	(.L_16 - .L_15)
.L_15:
        /*0034*/ 	.word	0x00000008
.L_16:


//--------------------- .nv.callgraph             --------------------------
	.section	.nv.callgraph,"",@"SHT_CUDA_CALLGRAPH"
	.align	4
	.sectionentsize	8
	.align		4
        /*0000*/ 	.word	0x00000000
	.align		4
        /*0004*/ 	.word	0xffffffff
	.align		4
        /*0008*/ 	.word	index@(_Z11helloKernelv)
	.align		4
        /*000c*/ 	.word	index@(vprintf)
	.align		4
        /*0010*/ 	.word	0x00000000
	.align		4
        /*0014*/ 	.word	0xfffffffe
	.align		4
        /*0018*/ 	.word	0x00000000
	.align		4
        /*001c*/ 	.word	0xfffffffd
	.align		4
        /*0020*/ 	.word	0x00000000
	.align		4
        /*0024*/ 	.word	0xfffffffc


//--------------------- .nv.constant4             --------------------------
	.section	.nv.constant4,"a",@progbits
	.align	8
	.align		8
.nv.constant4:
        /*0000*/ 	.dword	vprintf
	.align		8
        /*0008*/ 	.dword	$str


//--------------------- .text._Z11helloKernelv    --------------------------
	.section	.text._Z11helloKernelv,"ax",@progbits
	.align	128
        .global         _Z11helloKernelv
        .type           _Z11helloKernelv,@function
        .size           _Z11helloKernelv,(.L_x_2 - _Z11helloKernelv)
        .other          _Z11helloKernelv,@"STO_CUDA_ENTRY STV_DEFAULT"
_Z11helloKernelv:
.text._Z11helloKernelv:
[----:B------:R-:W0:Y:S01]  /*0000*/  LDC R1, c[0x0][0x37c] ;  /* 0x0000df00ff017b82 */ /* 0x000e220000000800 */
[----:B------:R-:W1:Y:S01]  /*0010*/  S2R R8, SR_TID.X ;  /* 0x0000000000087919 */ /* 0x000e620000002100 */
[----:B0-----:R-:W-:Y:S01]  /*0020*/  VIADD R1, R1, 0xfffffff8 ;  /* 0xfffffff801017836 */ /* 0x001fe20000000000 */
[----:B------:R-:W-:Y:S01]  /*0030*/  MOV R0, 0x0 ;  /* 0x0000000000007802 */ /* 0x000fe20000000f00 */
[----:B------:R-:W0:Y:S04]  /*0040*/  LDCU UR4, c[0x0][0x2f8] ;  /* 0x00005f00ff0477ac */ /* 0x000e280008000800 */
[----:B------:R2:W3:Y:S01]  /*0050*/  LDC.64 R2, c[0x4][R0] ;  /* 0x0100000000027b82 */ /* 0x0004e20000000a00 */
[----:B------:R-:W4:Y:S01]  /*0060*/  LDCU.64 UR6, c[0x4][0x8] ;  /* 0x01000100ff0677ac */ /* 0x000f220008000a00 */
[----:B------:R-:W5:Y:S01]  /*0070*/  LDCU UR5, c[0x0][0x2fc] ;  /* 0x00005f80ff0577ac */ /* 0x000f620008000800 */
[----:B0-----:R-:W-:Y:S01]  /*0080*/  IADD3 R6, P0, PT, R1, UR4, RZ ;  /* 0x0000000401067c10 */ /* 0x001fe2000ff1e0ff */
[----:B----4-:R-:W-:Y:S01]  /*0090*/  IMAD.U32 R4, RZ, RZ, UR6 ;  /* 0x00000006ff047e24 */ /* 0x010fe2000f8e00ff */
[----:B------:R-:W-:-:S03]  /*00a0*/  MOV R5, UR7 ;  /* 0x0000000700057c02 */ /* 0x000fc60008000f00 */
[----:B-----5:R-:W-:Y:S01]  /*00b0*/  IMAD.X R7, RZ, RZ, UR5, P0 ;  /* 0x00000005ff077e24 */ /* 0x020fe200080e06ff */
[----:B-1----:R2:W-:Y:S07]  /*00c0*/  STL [R1], R8 ;  /* 0x0000000801007387 */ /* 0x0025ee0000100800 */
[----:B------:R-:W-:-:S07]  /*00d0*/  LEPC R20, `(.L_x_0) ;  /* 0x000000001014794e */ /* 0x000fce0000000000 */
[----:B--23--:R-:W-:Y:S05]  /*00e0*/  CALL.ABS.NOINC R2 ;  /* 0x0000000002007343 */ /* 0x00cfea0003c00000 */
.L_x_0:
[----:B------:R-:W-:Y:S05]  /*00f0*/  EXIT ;  /* 0x000000000000794d */ /* 0x000fea0003800000 */
.L_x_1:
[----:B------:R-:W-:-:S00]  /*0100*/  BRA `(.L_x_1) ;  /* 0xfffffffc00fc7947 */ /* 0x000fc0000383ffff */
[----:B------:R-:W-:-:S00]  /*0110*/  NOP ;  /* 0x0000000000007918 */ /* 0x000fc00000000000 */
        /* <DEDUP_REMOVED lines=14> */
.L_x_2:


//--------------------- .nv.global.init           --------------------------
	.section	.nv.global.init,"aw",@progbits
.nv.global.init:
	.type		$str,@object
	.size		$str,(.L_0 - $str)
$str:
        /*0000*/ 	.byte	0x48, 0x65, 0x6c, 0x6c, 0x6f, 0x20, 0x66, 0x72, 0x6f, 0x6d, 0x20, 0x47, 0x50, 0x55, 0x21, 0x20
        /*0010*/ 	.byte	0x54, 0x68, 0x72, 0x65, 0x61, 0x64, 0x20, 0x25, 0x64, 0x0a, 0x00
.L_0:


//--------------------- .nv.shared.reserved.0     --------------------------
	.section	.nv.shared.reserved.0,"aw",@nobits
	.weak		__nv_reservedSMEM_offset_0_alias
	.size		__nv_reservedSMEM_offset_0_alias, 0, 64
	.other		__nv_reservedSMEM_offset_0_alias,@"STO_CUDA_RESERVED_SHARED STV_DEFAULT"
__nv_reservedSMEM_offset_0_alias:
	.zero		0
	.zero		64


//--------------------- .nv.constant0._Z11helloKernelv --------------------------
	.section	.nv.constant0._Z11helloKernelv,"a",@progbits
	.sectionflags	@""
	.align	4
.nv.constant0._Z11helloKernelv:
	.zero		896


//--------------------- SYMBOLS --------------------------

	.type		.nv.reservedSmem.offset0,@object
	.size		.nv.reservedSmem.offset0,0x4
	.type		vprintf,@function
